//
// Generated by NVIDIA NVVM Compiler
//
// Compiler Build ID: CL-36424714
// Cuda compilation tools, release 13.0, V13.0.88
// Based on NVVM 20.0.0
//

.version 9.0
.target sm_100
.address_size 64

	// .globl	_Z18convolution_kernelPhS_Pfiiiiiii

.visible .entry _Z18convolution_kernelPhS_Pfiiiiiii(
	.param .u64 .ptr .align 1 _Z18convolution_kernelPhS_Pfiiiiiii_param_0,
	.param .u64 .ptr .align 1 _Z18convolution_kernelPhS_Pfiiiiiii_param_1,
	.param .u64 .ptr .align 1 _Z18convolution_kernelPhS_Pfiiiiiii_param_2,
	.param .u32 _Z18convolution_kernelPhS_Pfiiiiiii_param_3,
	.param .u32 _Z18convolution_kernelPhS_Pfiiiiiii_param_4,
	.param .u32 _Z18convolution_kernelPhS_Pfiiiiiii_param_5,
	.param .u32 _Z18convolution_kernelPhS_Pfiiiiiii_param_6,
	.param .u32 _Z18convolution_kernelPhS_Pfiiiiiii_param_7,
	.param .u32 _Z18convolution_kernelPhS_Pfiiiiiii_param_8,
	.param .u32 _Z18convolution_kernelPhS_Pfiiiiiii_param_9
)
{
	.reg .pred 	%p<36>;
	.reg .b16 	%rs<16>;
	.reg .b32 	%r<133>;
	.reg .b32 	%f<78>;
	.reg .b64 	%rd<48>;

	ld.param.u64 	%rd4, [_Z18convolution_kernelPhS_Pfiiiiiii_param_0];
	ld.param.u64 	%rd5, [_Z18convolution_kernelPhS_Pfiiiiiii_param_2];
	ld.param.u32 	%r24, [_Z18convolution_kernelPhS_Pfiiiiiii_param_3];
	ld.param.u32 	%r30, [_Z18convolution_kernelPhS_Pfiiiiiii_param_4];
	ld.param.u32 	%r26, [_Z18convolution_kernelPhS_Pfiiiiiii_param_5];
	ld.param.u32 	%r31, [_Z18convolution_kernelPhS_Pfiiiiiii_param_6];
	ld.param.u32 	%r27, [_Z18convolution_kernelPhS_Pfiiiiiii_param_7];
	ld.param.u32 	%r28, [_Z18convolution_kernelPhS_Pfiiiiiii_param_8];
	cvta.to.global.u64 	%rd1, %rd5;
	cvta.to.global.u64 	%rd2, %rd4;
	mov.u32 	%r32, %ctaid.x;
	mov.u32 	%r33, %ntid.x;
	mov.u32 	%r34, %tid.x;
	mad.lo.s32 	%r1, %r32, %r33, %r34;
	mov.u32 	%r35, %ctaid.y;
	mov.u32 	%r36, %ntid.y;
	mov.u32 	%r37, %tid.y;
	mad.lo.s32 	%r38, %r35, %r36, %r37;
	mov.u32 	%r3, %ctaid.z;
	setp.ge.s32 	%p1, %r1, %r24;
	setp.ge.s32 	%p2, %r38, %r30;
	or.pred  	%p3, %p1, %p2;
	setp.ge.s32 	%p4, %r3, %r31;
	or.pred  	%p5, %p3, %p4;
	mov.f32 	%f76, 0f00000000;
	@%p5 bra 	$L__BB0_19;
	setp.lt.s32 	%p6, %r26, 1;
	@%p6 bra 	$L__BB0_18;
	shr.u32 	%r39, %r28, 31;
	add.s32 	%r40, %r28, %r39;
	shr.s32 	%r41, %r40, 1;
	sub.s32 	%r4, %r1, %r41;
	add.s32 	%r5, %r24, -1;
	min.s32 	%r42, %r27, %r28;
	setp.lt.s32 	%p7, %r42, 1;
	@%p7 bra 	$L__BB0_18;
	and.b32  	%r6, %r28, 7;
	and.b32  	%r7, %r28, 3;
	and.b32  	%r8, %r28, 2147483640;
	shr.u32 	%r44, %r27, 31;
	add.s32 	%r45, %r27, %r44;
	shr.s32 	%r46, %r45, 1;
	sub.s32 	%r9, %r38, %r46;
	mov.f32 	%f76, 0f00000000;
	mov.b32 	%r127, 0;
$L__BB0_4:
	mad.lo.s32 	%r48, %r26, %r3, %r127;
	mul.lo.s32 	%r11, %r48, %r27;
	mov.b32 	%r128, 0;
$L__BB0_5:
	setp.lt.u32 	%p8, %r28, 8;
	add.s32 	%r50, %r9, %r128;
	max.s32 	%r51, %r50, 0;
	setp.lt.s32 	%p9, %r51, %r30;
	add.s32 	%r52, %r30, -1;
	selp.b32 	%r53, %r51, %r52, %p9;
	mad.lo.s32 	%r54, %r127, %r30, %r53;
	mul.lo.s32 	%r13, %r54, %r24;
	add.s32 	%r55, %r11, %r128;
	mul.lo.s32 	%r14, %r55, %r28;
	mov.b32 	%r131, 0;
	@%p8 bra 	$L__BB0_8;
	mov.b32 	%r129, 0;
$L__BB0_7:
	.pragma "nounroll";
	add.s32 	%r57, %r4, %r129;
	max.s32 	%r58, %r57, 0;
	setp.lt.s32 	%p10, %r58, %r24;
	selp.b32 	%r59, %r58, %r5, %p10;
	add.s32 	%r60, %r59, %r13;
	cvt.s64.s32 	%rd6, %r60;
	add.s64 	%rd7, %rd2, %rd6;
	ld.global.u8 	%rs1, [%rd7];
	cvt.rn.f32.u16 	%f20, %rs1;
	add.s32 	%r61, %r129, %r14;
	mul.wide.s32 	%rd8, %r61, 4;
	add.s64 	%rd9, %rd1, %rd8;
	ld.global.f32 	%f21, [%rd9];
	fma.rn.f32 	%f22, %f21, %f20, %f76;
	add.s32 	%r62, %r57, 1;
	max.s32 	%r63, %r62, 0;
	setp.lt.s32 	%p11, %r63, %r24;
	selp.b32 	%r64, %r63, %r5, %p11;
	add.s32 	%r65, %r64, %r13;
	cvt.s64.s32 	%rd10, %r65;
	add.s64 	%rd11, %rd2, %rd10;
	ld.global.u8 	%rs2, [%rd11];
	cvt.rn.f32.u16 	%f23, %rs2;
	ld.global.f32 	%f24, [%rd9+4];
	fma.rn.f32 	%f25, %f24, %f23, %f22;
	add.s32 	%r66, %r57, 2;
	max.s32 	%r67, %r66, 0;
	setp.lt.s32 	%p12, %r67, %r24;
	selp.b32 	%r68, %r67, %r5, %p12;
	add.s32 	%r69, %r68, %r13;
	cvt.s64.s32 	%rd12, %r69;
	add.s64 	%rd13, %rd2, %rd12;
	ld.global.u8 	%rs3, [%rd13];
	cvt.rn.f32.u16 	%f26, %rs3;
	ld.global.f32 	%f27, [%rd9+8];
	fma.rn.f32 	%f28, %f27, %f26, %f25;
	add.s32 	%r70, %r57, 3;
	max.s32 	%r71, %r70, 0;
	setp.lt.s32 	%p13, %r71, %r24;
	selp.b32 	%r72, %r71, %r5, %p13;
	add.s32 	%r73, %r72, %r13;
	cvt.s64.s32 	%rd14, %r73;
	add.s64 	%rd15, %rd2, %rd14;
	ld.global.u8 	%rs4, [%rd15];
	cvt.rn.f32.u16 	%f29, %rs4;
	ld.global.f32 	%f30, [%rd9+12];
	fma.rn.f32 	%f31, %f30, %f29, %f28;
	add.s32 	%r74, %r57, 4;
	max.s32 	%r75, %r74, 0;
	setp.lt.s32 	%p14, %r75, %r24;
	selp.b32 	%r76, %r75, %r5, %p14;
	add.s32 	%r77, %r76, %r13;
	cvt.s64.s32 	%rd16, %r77;
	add.s64 	%rd17, %rd2, %rd16;
	ld.global.u8 	%rs5, [%rd17];
	cvt.rn.f32.u16 	%f32, %rs5;
	ld.global.f32 	%f33, [%rd9+16];
	fma.rn.f32 	%f34, %f33, %f32, %f31;
	add.s32 	%r78, %r57, 5;
	max.s32 	%r79, %r78, 0;
	setp.lt.s32 	%p15, %r79, %r24;
	selp.b32 	%r80, %r79, %r5, %p15;
	add.s32 	%r81, %r80, %r13;
	cvt.s64.s32 	%rd18, %r81;
	add.s64 	%rd19, %rd2, %rd18;
	ld.global.u8 	%rs6, [%rd19];
	cvt.rn.f32.u16 	%f35, %rs6;
	ld.global.f32 	%f36, [%rd9+20];
	fma.rn.f32 	%f37, %f36, %f35, %f34;
	add.s32 	%r82, %r57, 6;
	max.s32 	%r83, %r82, 0;
	setp.lt.s32 	%p16, %r83, %r24;
	selp.b32 	%r84, %r83, %r5, %p16;
	add.s32 	%r85, %r84, %r13;
	cvt.s64.s32 	%rd20, %r85;
	add.s64 	%rd21, %rd2, %rd20;
	ld.global.u8 	%rs7, [%rd21];
	cvt.rn.f32.u16 	%f38, %rs7;
	ld.global.f32 	%f39, [%rd9+24];
	fma.rn.f32 	%f40, %f39, %f38, %f37;
	add.s32 	%r86, %r57, 7;
	max.s32 	%r87, %r86, 0;
	setp.lt.s32 	%p17, %r87, %r24;
	selp.b32 	%r88, %r87, %r5, %p17;
	add.s32 	%r89, %r88, %r13;
	cvt.s64.s32 	%rd22, %r89;
	add.s64 	%rd23, %rd2, %rd22;
	ld.global.u8 	%rs8, [%rd23];
	cvt.rn.f32.u16 	%f41, %rs8;
	ld.global.f32 	%f42, [%rd9+28];
	fma.rn.f32 	%f76, %f42, %f41, %f40;
	add.s32 	%r129, %r129, 8;
	setp.ne.s32 	%p18, %r129, %r8;
	mov.u32 	%r131, %r8;
	@%p18 bra 	$L__BB0_7;
$L__BB0_8:
	setp.eq.s32 	%p19, %r6, 0;
	@%p19 bra 	$L__BB0_16;
	add.s32 	%r90, %r6, -1;
	setp.lt.u32 	%p20, %r90, 3;
	@%p20 bra 	$L__BB0_11;
	add.s32 	%r91, %r4, %r131;
	max.s32 	%r92, %r91, 0;
	setp.lt.s32 	%p21, %r92, %r24;
	selp.b32 	%r93, %r92, %r5, %p21;
	add.s32 	%r94, %r93, %r13;
	cvt.s64.s32 	%rd24, %r94;
	add.s64 	%rd25, %rd2, %rd24;
	ld.global.u8 	%rs9, [%rd25];
	cvt.rn.f32.u16 	%f44, %rs9;
	add.s32 	%r95, %r131, %r14;
	mul.wide.s32 	%rd26, %r95, 4;
	add.s64 	%rd27, %rd1, %rd26;
	ld.global.f32 	%f45, [%rd27];
	fma.rn.f32 	%f46, %f45, %f44, %f76;
	add.s32 	%r96, %r91, 1;
	max.s32 	%r97, %r96, 0;
	setp.lt.s32 	%p22, %r97, %r24;
	selp.b32 	%r98, %r97, %r5, %p22;
	add.s32 	%r99, %r98, %r13;
	cvt.s64.s32 	%rd28, %r99;
	add.s64 	%rd29, %rd2, %rd28;
	ld.global.u8 	%rs10, [%rd29];
	cvt.rn.f32.u16 	%f47, %rs10;
	ld.global.f32 	%f48, [%rd27+4];
	fma.rn.f32 	%f49, %f48, %f47, %f46;
	add.s32 	%r100, %r91, 2;
	max.s32 	%r101, %r100, 0;
	setp.lt.s32 	%p23, %r101, %r24;
	selp.b32 	%r102, %r101, %r5, %p23;
	add.s32 	%r103, %r102, %r13;
	cvt.s64.s32 	%rd30, %r103;
	add.s64 	%rd31, %rd2, %rd30;
	ld.global.u8 	%rs11, [%rd31];
	cvt.rn.f32.u16 	%f50, %rs11;
	ld.global.f32 	%f51, [%rd27+8];
	fma.rn.f32 	%f52, %f51, %f50, %f49;
	add.s32 	%r104, %r91, 3;
	max.s32 	%r105, %r104, 0;
	setp.lt.s32 	%p24, %r105, %r24;
	selp.b32 	%r106, %r105, %r5, %p24;
	add.s32 	%r107, %r106, %r13;
	cvt.s64.s32 	%rd32, %r107;
	add.s64 	%rd33, %rd2, %rd32;
	ld.global.u8 	%rs12, [%rd33];
	cvt.rn.f32.u16 	%f53, %rs12;
	ld.global.f32 	%f54, [%rd27+12];
	fma.rn.f32 	%f76, %f54, %f53, %f52;
	add.s32 	%r131, %r131, 4;
$L__BB0_11:
	setp.eq.s32 	%p25, %r7, 0;
	@%p25 bra 	$L__BB0_16;
	setp.eq.s32 	%p26, %r7, 1;
	@%p26 bra 	$L__BB0_14;
	add.s32 	%r108, %r4, %r131;
	max.s32 	%r109, %r108, 0;
	setp.lt.s32 	%p27, %r109, %r24;
	selp.b32 	%r110, %r109, %r5, %p27;
	add.s32 	%r111, %r110, %r13;
	cvt.s64.s32 	%rd34, %r111;
	add.s64 	%rd35, %rd2, %rd34;
	ld.global.u8 	%rs13, [%rd35];
	cvt.rn.f32.u16 	%f56, %rs13;
	add.s32 	%r112, %r131, %r14;
	mul.wide.s32 	%rd36, %r112, 4;
	add.s64 	%rd37, %rd1, %rd36;
	ld.global.f32 	%f57, [%rd37];
	fma.rn.f32 	%f58, %f57, %f56, %f76;
	add.s32 	%r113, %r108, 1;
	max.s32 	%r114, %r113, 0;
	setp.lt.s32 	%p28, %r114, %r24;
	selp.b32 	%r115, %r114, %r5, %p28;
	add.s32 	%r116, %r115, %r13;
	cvt.s64.s32 	%rd38, %r116;
	add.s64 	%rd39, %rd2, %rd38;
	ld.global.u8 	%rs14, [%rd39];
	cvt.rn.f32.u16 	%f59, %rs14;
	ld.global.f32 	%f60, [%rd37+4];
	fma.rn.f32 	%f76, %f60, %f59, %f58;
	add.s32 	%r131, %r131, 2;
$L__BB0_14:
	and.b32  	%r117, %r28, 1;
	setp.eq.b32 	%p29, %r117, 1;
	not.pred 	%p30, %p29;
	@%p30 bra 	$L__BB0_16;
	add.s32 	%r118, %r4, %r131;
	max.s32 	%r119, %r118, 0;
	setp.lt.s32 	%p31, %r119, %r24;
	selp.b32 	%r120, %r119, %r5, %p31;
	add.s32 	%r121, %r120, %r13;
	cvt.s64.s32 	%rd40, %r121;
	add.s64 	%rd41, %rd2, %rd40;
	ld.global.u8 	%rs15, [%rd41];
	cvt.rn.f32.u16 	%f61, %rs15;
	add.s32 	%r122, %r131, %r14;
	mul.wide.s32 	%rd42, %r122, 4;
	add.s64 	%rd43, %rd1, %rd42;
	ld.global.f32 	%f62, [%rd43];
	fma.rn.f32 	%f76, %f62, %f61, %f76;
$L__BB0_16:
	add.s32 	%r128, %r128, 1;
	setp.ne.s32 	%p32, %r128, %r27;
	@%p32 bra 	$L__BB0_5;
	add.s32 	%r127, %r127, 1;
	setp.ne.s32 	%p33, %r127, %r26;
	@%p33 bra 	$L__BB0_4;
$L__BB0_18:
	ld.param.u32 	%r126, [_Z18convolution_kernelPhS_Pfiiiiiii_param_9];
	ld.param.u64 	%rd47, [_Z18convolution_kernelPhS_Pfiiiiiii_param_1];
	setp.lt.f32 	%p34, %f76, 0f00000000;
	selp.f32 	%f63, 0f00000000, %f76, %p34;
	cvt.rn.f32.s32 	%f64, %r126;
	setp.gt.f32 	%p35, %f63, %f64;
	selp.f32 	%f65, %f64, %f63, %p35;
	mad.lo.s32 	%r123, %r30, %r3, %r38;
	mad.lo.s32 	%r124, %r123, %r24, %r1;
	cvt.rzi.u32.f32 	%r125, %f65;
	cvt.s64.s32 	%rd44, %r124;
	cvta.to.global.u64 	%rd45, %rd47;
	add.s64 	%rd46, %rd45, %rd44;
	st.global.u8 	[%rd46], %r125;
$L__BB0_19:
	ret;

}


// ===== COMPILED SASS (sm_100) =====

	.target	sm_100

	.elftype	@"ET_EXEC"


//--------------------- .note.nv.tkinfo           --------------------------
	.section	.note.nv.tkinfo,"",@"SHT_NOTE"
	.sectionflags	@"SHF_NOTE_NV_TKINFO"
	.tkinfo
        /*0018*/ 	.word	0x00000002
        /*0030*/ 	.string	""
        /*0030*/ 	.string	"ptxas"
        /*0030*/ 	.string	"Cuda compilation tools, release 13.0, V13.0.88"
        /*0030*/ 	.string	"Build cuda_13.0.r13.0/compiler.36424714_0"
        /*0030*/ 	.string	"-arch sm_100 -m 64 "



//--------------------- .note.nv.cuinfo           --------------------------
	.section	.note.nv.cuinfo,"",@"SHT_NOTE"
	.sectionflags	@"SHF_NOTE_NV_CUINFO"
        /*0018*/ 	.short	0x0002
        /*001a*/ 	.short	0x0064
        /*001c*/ 	.short	0x0082
	.zero		2


//--------------------- .nv.info                  --------------------------
	.section	.nv.info,"",@"SHT_CUDA_INFO"
	.align	4


	//----- nvinfo : EIATTR_REGCOUNT
	.align		4
        /*0000*/ 	.byte	0x04, 0x2f
        /*0002*/ 	.short	(.L_1 - .L_0)
	.align		4
.L_0:
        /*0004*/ 	.word	index@(_Z18convolution_kernelPhS_Pfiiiiiii)
        /*0008*/ 	.word	0x00000020


	//----- nvinfo : EIATTR_FRAME_SIZE
	.align		4
.L_1:
        /*000c*/ 	.byte	0x04, 0x11
        /*000e*/ 	.short	(.L_3 - .L_2)
	.align		4
.L_2:
        /*0010*/ 	.word	index@(_Z18convolution_kernelPhS_Pfiiiiiii)
        /*0014*/ 	.word	0x00000000


	//----- nvinfo : EIATTR_MIN_STACK_SIZE
	.align		4
.L_3:
        /*0018*/ 	.byte	0x04, 0x12
        /*001a*/ 	.short	(.L_5 - .L_4)
	.align		4
.L_4:
        /*001c*/ 	.word	index@(_Z18convolution_kernelPhS_Pfiiiiiii)
        /*0020*/ 	.word	0x00000000
.L_5:


//--------------------- .nv.compat                --------------------------
	.section	.nv.compat,"",@"SHT_CUDA_COMPAT_INFO"
	.align	4
        /*0000*/ 	.byte	0x02, 0x09, 0x00, 0x00, 0x02, 0x02, 0x01, 0x00, 0x02, 0x05, 0x05, 0x00, 0x03, 0x07, 0x01, 0x01
        /*0010*/ 	.byte	0x02, 0x03, 0x00, 0x00, 0x02, 0x06, 0x01, 0x00, 0x04, 0x0b, 0x08, 0x00, 0x09, 0x00, 0x00, 0x00
        /*0020*/ 	.byte	0x00, 0x00, 0x00, 0x00


//--------------------- .nv.info._Z18convolution_kernelPhS_Pfiiiiiii --------------------------
	.section	.nv.info._Z18convolution_kernelPhS_Pfiiiiiii,"",@"SHT_CUDA_INFO"
	.sectionflags	@""
	.align	4


	//----- nvinfo : EIATTR_CUDA_API_VERSION
	.align		4
        /*0000*/ 	.byte	0x04, 0x37
        /*0002*/ 	.short	(.L_7 - .L_6)
.L_6:
        /*0004*/ 	.word	0x00000082


	//----- nvinfo : EIATTR_KPARAM_INFO
	.align		4
.L_7:
        /*0008*/ 	.byte	0x04, 0x17
        /*000a*/ 	.short	(.L_9 - .L_8)
.L_8:
        /*000c*/ 	.word	0x00000000
        /*0010*/ 	.short	0x0009
        /*0012*/ 	.short	0x0030
        /*0014*/ 	.byte	0x00, 0xf0, 0x11, 0x00


	//----- nvinfo : EIATTR_KPARAM_INFO
	.align		4
.L_9:
        /*0018*/ 	.byte	0x04, 0x17
        /*001a*/ 	.short	(.L_11 - .L_10)
.L_10:
        /*001c*/ 	.word	0x00000000
        /*0020*/ 	.short	0x0008
        /*0022*/ 	.short	0x002c
        /*0024*/ 	.byte	0x00, 0xf0, 0x11, 0x00


	//----- nvinfo : EIATTR_KPARAM_INFO
	.align		4
.L_11:
        /*0028*/ 	.byte	0x04, 0x17
        /*002a*/ 	.short	(.L_13 - .L_12)
.L_12:
        /*002c*/ 	.word	0x00000000
        /*0030*/ 	.short	0x0007
        /*0032*/ 	.short	0x0028
        /*0034*/ 	.byte	0x00, 0xf0, 0x11, 0x00


	//----- nvinfo : EIATTR_KPARAM_INFO
	.align		4
.L_13:
        /*0038*/ 	.byte	0x04, 0x17
        /*003a*/ 	.short	(.L_15 - .L_14)
.L_14:
        /*003c*/ 	.word	0x00000000
        /*0040*/ 	.short	0x0006
        /*0042*/ 	.short	0x0024
        /*0044*/ 	.byte	0x00, 0xf0, 0x11, 0x00


	//----- nvinfo : EIATTR_KPARAM_INFO
	.align		4
.L_15:
        /*0048*/ 	.byte	0x04, 0x17
        /*004a*/ 	.short	(.L_17 - .L_16)
.L_16:
        /*004c*/ 	.word	0x00000000
        /*0050*/ 	.short	0x0005
        /*0052*/ 	.short	0x0020
        /*0054*/ 	.byte	0x00, 0xf0, 0x11, 0x00


	//----- nvinfo : EIATTR_KPARAM_INFO
	.align		4
.L_17:
        /*0058*/ 	.byte	0x04, 0x17
        /*005a*/ 	.short	(.L_19 - .L_18)
.L_18:
        /*005c*/ 	.word	0x00000000
        /*0060*/ 	.short	0x0004
        /*0062*/ 	.short	0x001c
        /*0064*/ 	.byte	0x00, 0xf0, 0x11, 0x00


	//----- nvinfo : EIATTR_KPARAM_INFO
	.align		4
.L_19:
        /*0068*/ 	.byte	0x04, 0x17
        /*006a*/ 	.short	(.L_21 - .L_20)
.L_20:
        /*006c*/ 	.word	0x00000000
        /*0070*/ 	.short	0x0003
        /*0072*/ 	.short	0x0018
        /*0074*/ 	.byte	0x00, 0xf0, 0x11, 0x00


	//----- nvinfo : EIATTR_KPARAM_INFO
	.align		4
.L_21:
        /*0078*/ 	.byte	0x04, 0x17
        /*007a*/ 	.short	(.L_23 - .L_22)
.L_22:
        /*007c*/ 	.word	0x00000000
        /*0080*/ 	.short	0x0002
        /*0082*/ 	.short	0x0010
        /*0084*/ 	.byte	0x00, 0xf5, 0x21, 0x00


	//----- nvinfo : EIATTR_KPARAM_INFO
	.align		4
.L_23:
        /*0088*/ 	.byte	0x04, 0x17
        /*008a*/ 	.short	(.L_25 - .L_24)
.L_24:
        /*008c*/ 	.word	0x00000000
        /*0090*/ 	.short	0x0001
        /*0092*/ 	.short	0x0008
        /*0094*/ 	.byte	0x00, 0xf5, 0x21, 0x00


	//----- nvinfo : EIATTR_KPARAM_INFO
	.align		4
.L_25:
        /*0098*/ 	.byte	0x04, 0x17
        /*009a*/ 	.short	(.L_27 - .L_26)
.L_26:
        /*009c*/ 	.word	0x00000000
        /*00a0*/ 	.short	0x0000
        /*00a2*/ 	.short	0x0000
        /*00a4*/ 	.byte	0x00, 0xf5, 0x21, 0x00


	//----- nvinfo : EIATTR_SPARSE_MMA_MASK
	.align		4
.L_27:
        /*00a8*/ 	.byte	0x03, 0x50
        /*00aa*/ 	.short	0x0000


	//----- nvinfo : EIATTR_MAXREG_COUNT
	.align		4
        /*00ac*/ 	.byte	0x03, 0x1b
        /*00ae*/ 	.short	0x00ff


	//----- nvinfo : EIATTR_MERCURY_ISA_VERSION
	.align		4
        /*00b0*/ 	.byte	0x03, 0x5f
        /*00b2*/ 	.short	0x0101


	//----- nvinfo : EIATTR_VRC_CTA_INIT_COUNT
	.align		4
        /*00b4*/ 	.byte	0x02, 0x4a
	.zero		1
	.zero		1


	//----- nvinfo : EIATTR_EXIT_INSTR_OFFSETS
	.align		4
        /*00b8*/ 	.byte	0x04, 0x1c
        /*00ba*/ 	.short	(.L_29 - .L_28)


	//   ....[0]....
.L_28:
        /*00bc*/ 	.word	0x00000100


	//   ....[1]....
        /*00c0*/ 	.word	0x00001090


	//----- nvinfo : EIATTR_CBANK_PARAM_SIZE
	.align		4
.L_29:
        /*00c4*/ 	.byte	0x03, 0x19
        /*00c6*/ 	.short	0x0034


	//----- nvinfo : EIATTR_PARAM_CBANK
	.align		4
        /*00c8*/ 	.byte	0x04, 0x0a
        /*00ca*/ 	.short	(.L_31 - .L_30)
	.align		4
.L_30:
        /*00cc*/ 	.word	index@(.nv.constant0._Z18convolution_kernelPhS_Pfiiiiiii)
        /*00d0*/ 	.short	0x0380
        /*00d2*/ 	.short	0x0034


	//----- nvinfo : EIATTR_SW_WAR
	.align		4
.L_31:
        /*00d4*/ 	.byte	0x04, 0x36
        /*00d6*/ 	.short	(.L_33 - .L_32)
.L_32:
        /*00d8*/ 	.word	0x00000008
.L_33:


//--------------------- .nv.callgraph             --------------------------
	.section	.nv.callgraph,"",@"SHT_CUDA_CALLGRAPH"
	.align	4
	.sectionentsize	8
	.align		4
        /*0000*/ 	.word	0x00000000
	.align		4
        /*0004*/ 	.word	0xffffffff
	.align		4
        /*0008*/ 	.word	0x00000000
	.align		4
        /*000c*/ 	.word	0xfffffffe
	.align		4
        /*0010*/ 	.word	0x00000000
	.align		4
        /*0014*/ 	.word	0xfffffffd
	.align		4
        /*0018*/ 	.word	0x00000000
	.align		4
        /*001c*/ 	.word	0xfffffffc


//--------------------- .text._Z18convolution_kernelPhS_Pfiiiiiii --------------------------
	.section	.text._Z18convolution_kernelPhS_Pfiiiiiii,"ax",@progbits
	.align	128
        .global         _Z18convolution_kernelPhS_Pfiiiiiii
        .type           _Z18convolution_kernelPhS_Pfiiiiiii,@function
        .size           _Z18convolution_kernelPhS_Pfiiiiiii,(.L_x_9 - _Z18convolution_kernelPhS_Pfiiiiiii)
        .other          _Z18convolution_kernelPhS_Pfiiiiiii,@"STO_CUDA_ENTRY STV_DEFAULT"
_Z18convolution_kernelPhS_Pfiiiiiii:
.text._Z18convolution_kernelPhS_Pfiiiiiii:
[----:B------:R-:W-:Y:S01]  /*0000*/  LDC R1, c[0x0][0x37c] ;  /* 0x0000df00ff017b82 */ /* 0x000fe20000000800 */
[----:B------:R-:W0:Y:S07]  /*0010*/  S2R R5, SR_TID.Y ;  /* 0x0000000000057919 */ /* 0x000e2e0000002200 */
[----:B------:R-:W1:Y:S01]  /*0020*/  LDC R14, c[0x0][0x360] ;  /* 0x0000d800ff0e7b82 */ /* 0x000e620000000800 */
[----:B------:R-:W2:Y:S01]  /*0030*/  LDCU.64 UR14, c[0x0][0x398] ;  /* 0x00007300ff0e77ac */ /* 0x000ea20008000a00 */
[----:B------:R-:W1:Y:S06]  /*0040*/  S2R R3, SR_TID.X ;  /* 0x0000000000037919 */ /* 0x000e6c0000002100 */
[----:B------:R-:W0:Y:S08]  /*0050*/  S2UR UR5, SR_CTAID.Y ;  /* 0x00000000000579c3 */ /* 0x000e300000002600 */
[----:B------:R-:W0:Y:S01]  /*0060*/  LDC R0, c[0x0][0x364] ;  /* 0x0000d900ff007b82 */ /* 0x000e220000000800 */
[----:B--2---:R-:W-:-:S07]  /*0070*/  IMAD.U32 R15, RZ, RZ, UR15 ;  /* 0x0000000fff0f7e24 */ /* 0x004fce000f8e00ff */
[----:B------:R-:W1:Y:S08]  /*0080*/  S2UR UR4, SR_CTAID.X ;  /* 0x00000000000479c3 */ /* 0x000e700000002500 */
[----:B------:R-:W2:Y:S08]  /*0090*/  S2UR UR10, SR_CTAID.Z ;  /* 0x00000000000a79c3 */ /* 0x000eb00000002700 */
[----:B------:R-:W2:Y:S01]  /*00a0*/  LDC R2, c[0x0][0x3a4] ;  /* 0x0000e900ff027b82 */ /* 0x000ea20000000800 */
[----:B0-----:R-:W-:-:S05]  /*00b0*/  IMAD R0, R0, UR5, R5 ;  /* 0x0000000500007c24 */ /* 0x001fca000f8e0205 */
[----:B------:R-:W-:Y:S01]  /*00c0*/  ISETP.GE.AND P0, PT, R0, R15, PT ;  /* 0x0000000f0000720c */ /* 0x000fe20003f06270 */
[----:B-1----:R-:W-:-:S05]  /*00d0*/  IMAD R14, R14, UR4, R3 ;  /* 0x000000040e0e7c24 */ /* 0x002fca000f8e0203 */
[----:B------:R-:W-:-:S04]  /*00e0*/  ISETP.GE.OR P0, PT, R14, UR14, P0 ;  /* 0x0000000e0e007c0c */ /* 0x000fc80008706670 */
[----:B--2---:R-:W-:-:S13]  /*00f0*/  ISETP.LE.OR P0, PT, R2, UR10, P0 ;  /* 0x0000000a02007c0c */ /* 0x004fda0008703670 */
[----:B------:R-:W-:Y:S05]  /*0100*/  @P0 EXIT ;  /* 0x000000000000094d */ /* 0x000fea0003800000 */
[----:B------:R-:W0:Y:S01]  /*0110*/  LDCU UR4, c[0x0][0x3a0] ;  /* 0x00007400ff0477ac */ /* 0x000e220008000800 */
[----:B------:R-:W-:Y:S01]  /*0120*/  IMAD.MOV.U32 R12, RZ, RZ, RZ ;  /* 0x000000ffff0c7224 */ /* 0x000fe200078e00ff */
[----:B------:R-:W1:Y:S01]  /*0130*/  LDCU.64 UR12, c[0x0][0x358] ;  /* 0x00006b00ff0c77ac */ /* 0x000e620008000a00 */
[----:B0-----:R-:W-:-:S09]  /*0140*/  UISETP.GE.AND UP0, UPT, UR4, 0x1, UPT ;  /* 0x000000010400788c */ /* 0x001fd2000bf06270 */
[----:B-1----:R-:W-:Y:S05]  /*0150*/  BRA.U !UP0, `(.L_x_0) ;  /* 0x0000000d08947547 */ /* 0x002fea000b800000 */
[----:B------:R-:W0:Y:S02]  /*0160*/  LDCU.64 UR6, c[0x0][0x3a8] ;  /* 0x00007500ff0677ac */ /* 0x000e240008000a00 */
[----:B0-----:R-:W-:-:S04]  /*0170*/  UISETP.LT.AND UP0, UPT, UR7, UR6, UPT ;  /* 0x000000060700728c */ /* 0x001fc8000bf01270 */
[----:B------:R-:W-:-:S04]  /*0180*/  USEL UR4, UR7, UR6, UP0 ;  /* 0x0000000607047287 */ /* 0x000fc80008000000 */
[----:B------:R-:W-:-:S09]  /*0190*/  UISETP.GE.AND UP0, UPT, UR4, 0x1, UPT ;  /* 0x000000010400788c */ /* 0x000fd2000bf06270 */
[----:B------:R-:W-:Y:S05]  /*01a0*/  BRA.U !UP0, `(.L_x_0) ;  /* 0x0000000d08807547 */ /* 0x000fea000b800000 */
[----:B------:R-:W-:Y:S01]  /*01b0*/  ULEA.HI UR6, UR6, UR6, URZ, 0x1 ;  /* 0x0000000606067291 */ /* 0x000fe2000f8f08ff */
[----:B------:R-:W-:Y:S01]  /*01c0*/  IMAD.MOV.U32 R12, RZ, RZ, RZ ;  /* 0x000000ffff0c7224 */ /* 0x000fe200078e00ff */
[----:B------:R-:W-:Y:S02]  /*01d0*/  ULEA.HI UR4, UR7, UR7, URZ, 0x1 ;  /* 0x0000000707047291 */ /* 0x000fe4000f8f08ff */
[----:B------:R-:W-:Y:S02]  /*01e0*/  USHF.R.S32.HI UR6, URZ, 0x1, UR6 ;  /* 0x00000001ff067899 */ /* 0x000fe40008011406 */
[----:B------:R-:W-:Y:S02]  /*01f0*/  USHF.R.S32.HI UR4, URZ, 0x1, UR4 ;  /* 0x00000001ff047899 */ /* 0x000fe40008011404 */
[----:B------:R-:W-:Y:S02]  /*0200*/  ULOP3.LUT UR8, UR7, 0x7, URZ, 0xc0, !UPT ;  /* 0x0000000707087892 */ /* 0x000fe4000f8ec0ff */
[----:B------:R-:W-:Y:S01]  /*0210*/  VIADD R17, R0, -UR6 ;  /* 0x8000000600117c36 */ /* 0x000fe20008000000 */
[----:B------:R-:W-:Y:S01]  /*0220*/  ULOP3.LUT UR9, UR7, 0x3, URZ, 0xc0, !UPT ;  /* 0x0000000307097892 */ /* 0x000fe2000f8ec0ff */
[----:B------:R-:W-:Y:S01]  /*0230*/  VIADD R16, R14, -UR4 ;  /* 0x800000040e107c36 */ /* 0x000fe20008000000 */
[----:B------:R-:W-:-:S02]  /*0240*/  ULOP3.LUT UR5, UR7, 0x7ffffff8, URZ, 0xc0, !UPT ;  /* 0x7ffffff807057892 */ /* 0x000fc4000f8ec0ff */
[----:B------:R-:W-:Y:S01]  /*0250*/  UIADD3 UR11, UPT, UPT, UR14, -0x1, URZ ;  /* 0xffffffff0e0b7890 */ /* 0x000fe2000fffe0ff */
[----:B------:R-:W-:-:S11]  /*0260*/  UMOV UR4, URZ ;  /* 0x000000ff00047c82 */ /* 0x000fd60008000000 */
.L_x_7:
[----:B------:R-:W0:Y:S01]  /*0270*/  LDCU UR6, c[0x0][0x3a0] ;  /* 0x00007400ff0677ac */ /* 0x000e220008000800 */
[----:B------:R-:W-:Y:S01]  /*0280*/  IMAD.MOV.U32 R19, RZ, RZ, RZ ;  /* 0x000000ffff137224 */ /* 0x000fe200078e00ff */
[----:B0-----:R-:W-:-:S12]  /*0290*/  UIMAD UR6, UR10, UR6, UR4 ;  /* 0x000000060a0672a4 */ /* 0x001fd8000f8e0204 */
.L_x_6:
[----:B------:R-:W0:Y:S01]  /*02a0*/  LDC R15, c[0x0][0x39c] ;  /* 0x0000e700ff0f7b82 */ /* 0x000e220000000800 */
[----:B------:R-:W-:Y:S01]  /*02b0*/  VIADDMNMX R2, R17, R19, RZ, !PT ;  /* 0x0000001311027246 */ /* 0x000fe200078001ff */
[----:B------:R-:W-:-:S06]  /*02c0*/  IMAD.MOV.U32 R13, RZ, RZ, RZ ;  /* 0x000000ffff0d7224 */ /* 0x000fcc00078e00ff */
[----:B------:R-:W1:Y:S01]  /*02d0*/  LDC.64 R4, c[0x0][0x3a8] ;  /* 0x0000ea00ff047b82 */ /* 0x000e620000000a00 */
[----:B0-----:R-:W-:Y:S02]  /*02e0*/  ISETP.GE.AND P1, PT, R2, R15, PT ;  /* 0x0000000f0200720c */ /* 0x001fe40003f26270 */
[----:B-1----:R-:W-:Y:S01]  /*02f0*/  ISETP.GE.U32.AND P2, PT, R5, 0x8, PT ;  /* 0x000000080500780c */ /* 0x002fe20003f46070 */
[----:B------:R-:W-:Y:S02]  /*0300*/  IMAD R18, R4, UR6, R19 ;  /* 0x0000000604127c24 */ /* 0x000fe4000f8e0213 */
[----:B------:R-:W-:-:S08]  /*0310*/  VIADD R19, R19, 0x1 ;  /* 0x0000000113137836 */ /* 0x000fd00000000000 */
[----:B------:R-:W-:Y:S01]  /*0320*/  @P1 VIADD R2, R15, 0xffffffff ;  /* 0xffffffff0f021836 */ /* 0x000fe20000000000 */
[----:B------:R-:W-:-:S03]  /*0330*/  ISETP.NE.AND P0, PT, R19, R4, PT ;  /* 0x000000041300720c */ /* 0x000fc60003f05270 */
[----:B------:R-:W-:Y:S01]  /*0340*/  IMAD R4, R15, UR4, R2 ;  /* 0x000000040f047c24 */ /* 0x000fe2000f8e0202 */
[----:B------:R-:W-:Y:S09]  /*0350*/  @!P2 BRA `(.L_x_1) ;  /* 0x00000004006ca947 */ /* 0x000ff20003800000 */
[----:B------:R-:W0:Y:S01]  /*0360*/  LDC.64 R2, c[0x0][0x390] ;  /* 0x0000e400ff027b82 */ /* 0x000e220000000a00 */
[----:B------:R-:W-:Y:S01]  /*0370*/  IMAD.MOV.U32 R21, RZ, RZ, RZ ;  /* 0x000000ffff157224 */ /* 0x000fe200078e00ff */
[----:B------:R-:W1:Y:S01]  /*0380*/  LDCU UR7, c[0x0][0x398] ;  /* 0x00007300ff0777ac */ /* 0x000e620008000800 */
[----:B------:R-:W2:Y:S05]  /*0390*/  LDCU.64 UR16, c[0x0][0x380] ;  /* 0x00007000ff1077ac */ /* 0x000eaa0008000a00 */
.L_x_2:
[--C-:B------:R-:W-:Y:S02]  /*03a0*/  IMAD.IADD R20, R16, 0x1, R21.reuse ;  /* 0x0000000110147824 */ /* 0x100fe400078e0215 */
[----:B------:R-:W-:-:S03]  /*03b0*/  IMAD R11, R18, R5, R21 ;  /* 0x00000005120b7224 */ /* 0x000fc600078e0215 */
[----:B------:R-:W-:-:S04]  /*03c0*/  VIMNMX R6, PT, PT, RZ, R20, !PT ;  /* 0x00000014ff067248 */ /* 0x000fc80007fe0100 */
[----:B-1----:R-:W-:-:S04]  /*03d0*/  ISETP.GE.AND P1, PT, R6, UR7, PT ;  /* 0x0000000706007c0c */ /* 0x002fc8000bf26270 */
[----:B------:R-:W-:-:S05]  /*03e0*/  SEL R7, R6, UR11, !P1 ;  /* 0x0000000b06077c07 */ /* 0x000fca000c800000 */
[----:B------:R-:W-:-:S05]  /*03f0*/  IMAD R7, R4, UR7, R7 ;  /* 0x0000000704077c24 */ /* 0x000fca000f8e0207 */
[C---:B--2---:R-:W-:Y:S02]  /*0400*/  IADD3 R8, P1, PT, R7.reuse, UR16, RZ ;  /* 0x0000001007087c10 */ /* 0x044fe4000ff3e0ff */
[----:B------:R-:W-:Y:S02]  /*0410*/  VIADDMNMX R10, R20, 0x1, RZ, !PT ;  /* 0x00000001140a7846 */ /* 0x000fe400078001ff */
[----:B------:R-:W-:Y:S01]  /*0420*/  LEA.HI.X.SX32 R9, R7, UR17, 0x1, P1 ;  /* 0x0000001107097c11 */ /* 0x000fe200088f0eff */
[----:B0-----:R-:W-:Y:S01]  /*0430*/  IMAD.WIDE R6, R11, 0x4, R2 ;  /* 0x000000040b067825 */ /* 0x001fe200078e0202 */
[----:B------:R-:W-:-:S03]  /*0440*/  ISETP.GE.AND P1, PT, R10, UR7, PT ;  /* 0x000000070a007c0c */ /* 0x000fc6000bf26270 */
[----:B------:R0:W2:Y:S01]  /*0450*/  LDG.E.U8 R13, desc[UR12][R8.64] ;  /* 0x0000000c080d7981 */ /* 0x0000a2000c1e1100 */
[----:B------:R-:W-:-:S03]  /*0460*/  SEL R11, R10, UR11, !P1 ;  /* 0x0000000b0a0b7c07 */ /* 0x000fc6000c800000 */
[----:B------:R-:W3:Y:S02]  /*0470*/  LDG.E R27, desc[UR12][R6.64] ;  /* 0x0000000c061b7981 */ /* 0x000ee4000c1e1900 */
[----:B------:R-:W-:Y:S02]  /*0480*/  IMAD R11, R4, UR7, R11 ;  /* 0x00000007040b7c24 */ /* 0x000fe4000f8e020b */
[----:B------:R-:W4:Y:S03]  /*0490*/  LDG.E R26, desc[UR12][R6.64+0x4] ;  /* 0x0000040c061a7981 */ /* 0x000f26000c1e1900 */
[----:B------:R-:W-:-:S04]  /*04a0*/  IADD3 R10, P1, PT, R11, UR16, RZ ;  /* 0x000000100b0a7c10 */ /* 0x000fc8000ff3e0ff */
[----:B------:R-:W-:-:S05]  /*04b0*/  LEA.HI.X.SX32 R11, R11, UR17, 0x1, P1 ;  /* 0x000000110b0b7c11 */ /* 0x000fca00088f0eff */
[----:B------:R1:W5:Y:S01]  /*04c0*/  LDG.E.U8 R25, desc[UR12][R10.64] ;  /* 0x0000000c0a197981 */ /* 0x000362000c1e1100 */
[----:B------:R-:W-:-:S04]  /*04d0*/  VIADDMNMX R22, R20, 0x2, RZ, !PT ;  /* 0x0000000214167846 */ /* 0x000fc800078001ff */
[----:B------:R-:W-:-:S04]  /*04e0*/  ISETP.GE.AND P1, PT, R22, UR7, PT ;  /* 0x0000000716007c0c */ /* 0x000fc8000bf26270 */
[----:B0-----:R-:W-:Y:S02]  /*04f0*/  SEL R9, R22, UR11, !P1 ;  /* 0x0000000b16097c07 */ /* 0x001fe4000c800000 */
[----:B------:R-:W-:-:S03]  /*0500*/  VIADDMNMX R22, R20, 0x3, RZ, !PT ;  /* 0x0000000314167846 */ /* 0x000fc600078001ff */
[----:B------:R-:W-:Y:S01]  /*0510*/  IMAD R9, R4, UR7, R9 ;  /* 0x0000000704097c24 */ /* 0x000fe2000f8e0209 */
[----:B------:R-:W-:Y:S02]  /*0520*/  ISETP.GE.AND P1, PT, R22, UR7, PT ;  /* 0x0000000716007c0c */ /* 0x000fe4000bf26270 */
[----:B------:R-:W-:Y:S02]  /*0530*/  VIADDMNMX R23, R20, 0x4, RZ, !PT ;  /* 0x0000000414177846 */ /* 0x000fe400078001ff */
[----:B-1----:R-:W-:Y:S02]  /*0540*/  SEL R11, R22, UR11, !P1 ;  /* 0x0000000b160b7c07 */ /* 0x002fe4000c800000 */
[C---:B------:R-:W-:Y:S02]  /*0550*/  IADD3 R8, P2, PT, R9.reuse, UR16, RZ ;  /* 0x0000001009087c10 */ /* 0x040fe4000ff5e0ff */
[----:B------:R-:W-:Y:S01]  /*0560*/  VIADDMNMX R10, R20, 0x5, RZ, !PT ;  /* 0x00000005140a7846 */ /* 0x000fe200078001ff */
[----:B------:R-:W-:Y:S01]  /*0570*/  IMAD R11, R4, UR7, R11 ;  /* 0x00000007040b7c24 */ /* 0x000fe2000f8e020b */
[----:B------:R-:W-:-:S02]  /*0580*/  LEA.HI.X.SX32 R9, R9, UR17, 0x1, P2 ;  /* 0x0000001109097c11 */ /* 0x000fc400090f0eff */
[C---:B------:R-:W-:Y:S02]  /*0590*/  ISETP.GE.AND P1, PT, R23.reuse, UR7, PT ;  /* 0x0000000717007c0c */ /* 0x040fe4000bf26270 */
[C---:B------:R-:W-:Y:S01]  /*05a0*/  ISETP.GE.AND P2, PT, R10.reuse, UR7, PT ;  /* 0x000000070a007c0c */ /* 0x040fe2000bf46270 */
[----:B------:R0:W4:Y:S01]  /*05b0*/  LDG.E.U8 R24, desc[UR12][R8.64] ;  /* 0x0000000c08187981 */ /* 0x000122000c1e1100 */
[----:B------:R-:W-:Y:S02]  /*05c0*/  SEL R23, R23, UR11, !P1 ;  /* 0x0000000b17177c07 */ /* 0x000fe4000c800000 */
[----:B------:R-:W-:Y:S02]  /*05d0*/  SEL R29, R10, UR11, !P2 ;  /* 0x0000000b0a1d7c07 */ /* 0x000fe4000d000000 */
[----:B------:R-:W-:Y:S01]  /*05e0*/  VIADDMNMX R22, R20, 0x6, RZ, !PT ;  /* 0x0000000614167846 */ /* 0x000fe200078001ff */
[----:B0-----:R-:W-:-:S05]  /*05f0*/  IMAD R9, R4, UR7, R23 ;  /* 0x0000000704097c24 */ /* 0x001fca000f8e0217 */
[----:B------:R-:W-:-:S04]  /*0600*/  IADD3 R8, P2, PT, R9, UR16, RZ ;  /* 0x0000001009087c10 */ /* 0x000fc8000ff5e0ff */
[----:B------:R-:W-:-:S05]  /*0610*/  LEA.HI.X.SX32 R9, R9, UR17, 0x1, P2 ;  /* 0x0000001109097c11 */ /* 0x000fca00090f0eff */
[----:B------:R0:W4:Y:S01]  /*0620*/  LDG.E.U8 R28, desc[UR12][R8.64] ;  /* 0x0000000c081c7981 */ /* 0x000122000c1e1100 */
[----:B--2---:R-:W-:-:S05]  /*0630*/  I2FP.F32.U32 R13, R13 ;  /* 0x0000000d000d7245 */ /* 0x004fca0000201000 */
[----:B---3--:R-:W-:Y:S01]  /*0640*/  FFMA R27, R13, R27, R12 ;  /* 0x0000001b0d1b7223 */ /* 0x008fe2000000000c */
[----:B------:R-:W-:-:S04]  /*0650*/  IADD3 R12, P1, PT, R11, UR16, RZ ;  /* 0x000000100b0c7c10 */ /* 0x000fc8000ff3e0ff */
[----:B------:R-:W-:Y:S01]  /*0660*/  LEA.HI.X.SX32 R13, R11, UR17, 0x1, P1 ;  /* 0x000000110b0d7c11 */ /* 0x000fe200088f0eff */
[----:B------:R-:W-:Y:S01]  /*0670*/  IMAD R11, R4, UR7, R29 ;  /* 0x00000007040b7c24 */ /* 0x000fe2000f8e021d */
[----:B------:R-:W-:Y:S02]  /*0680*/  ISETP.GE.AND P1, PT, R22, UR7, PT ;  /* 0x0000000716007c0c */ /* 0x000fe4000bf26270 */
[----:B------:R-:W-:Y:S01]  /*0690*/  VIADDMNMX R29, R20, 0x7, RZ, !PT ;  /* 0x00000007141d7846 */ /* 0x000fe200078001ff */
[----:B------:R-:W2:Y:S01]  /*06a0*/  LDG.E.U8 R12, desc[UR12][R12.64] ;  /* 0x0000000c0c0c7981 */ /* 0x000ea2000c1e1100 */
[----:B------:R-:W-:Y:S02]  /*06b0*/  SEL R23, R22, UR11, !P1 ;  /* 0x0000000b16177c07 */ /* 0x000fe4000c800000 */
[----:B------:R-:W-:-:S04]  /*06c0*/  IADD3 R10, P1, PT, R11, UR16, RZ ;  /* 0x000000100b0a7c10 */ /* 0x000fc8000ff3e0ff */
[----:B------:R-:W-:Y:S02]  /*06d0*/  LEA.HI.X.SX32 R11, R11, UR17, 0x1, P1 ;  /* 0x000000110b0b7c11 */ /* 0x000fe400088f0eff */
[C---:B------:R-:W-:Y:S02]  /*06e0*/  ISETP.GE.AND P1, PT, R29.reuse, UR7, PT ;  /* 0x000000071d007c0c */ /* 0x040fe4000bf26270 */
[----:B-----5:R-:W-:Y:S01]  /*06f0*/  I2FP.F32.U32 R20, R25 ;  /* 0x0000001900147245 */ /* 0x020fe20000201000 */
[----:B------:R-:W-:Y:S01]  /*0700*/  IMAD R23, R4, UR7, R23 ;  /* 0x0000000704177c24 */ /* 0x000fe2000f8e0217 */
[----:B------:R-:W-:Y:S01]  /*0710*/  SEL R29, R29, UR11, !P1 ;  /* 0x0000000b1d1d7c07 */ /* 0x000fe2000c800000 */
[----:B------:R-:W3:Y:S02]  /*0720*/  LDG.E R25, desc[UR12][R6.64+0xc] ;  /* 0x00000c0c06197981 */ /* 0x000ee4000c1e1900 */
[----:B----4-:R-:W-:Y:S02]  /*0730*/  FFMA R27, R20, R26, R27 ;  /* 0x0000001a141b7223 */ /* 0x010fe4000000001b */
[----:B------:R-:W4:Y:S01]  /*0740*/  LDG.E R26, desc[UR12][R6.64+0x8] ;  /* 0x0000080c061a7981 */ /* 0x000f22000c1e1900 */
[----:B0-----:R-:W-:Y:S01]  /*0750*/  IMAD R9, R4, UR7, R29 ;  /* 0x0000000704097c24 */ /* 0x001fe2000f8e021d */
[----:B------:R-:W-:-:S02]  /*0760*/  IADD3 R22, P2, PT, R23, UR16, RZ ;  /* 0x0000001017167c10 */ /* 0x000fc4000ff5e0ff */
[----:B------:R-:W5:Y:S02]  /*0770*/  LDG.E.U8 R10, desc[UR12][R10.64] ;  /* 0x0000000c0a0a7981 */ /* 0x000f64000c1e1100 */
[----:B------:R-:W-:Y:S02]  /*0780*/  LEA.HI.X.SX32 R23, R23, UR17, 0x1, P2 ;  /* 0x0000001117177c11 */ /* 0x000fe400090f0eff */
[C---:B------:R-:W-:Y:S01]  /*0790*/  IADD3 R8, P1, PT, R9.reuse, UR16, RZ ;  /* 0x0000001009087c10 */ /* 0x040fe2000ff3e0ff */
[----:B------:R-:W5:Y:S03]  /*07a0*/  LDG.E R20, desc[UR12][R6.64+0x10] ;  /* 0x0000100c06147981 */ /* 0x000f66000c1e1900 */
[----:B------:R-:W-:Y:S01]  /*07b0*/  LEA.HI.X.SX32 R9, R9, UR17, 0x1, P1 ;  /* 0x0000001109097c11 */ /* 0x000fe200088f0eff */
[----:B------:R2:W5:Y:S04]  /*07c0*/  LDG.E.U8 R22, desc[UR12][R22.64] ;  /* 0x0000000c16167981 */ /* 0x000568000c1e1100 */
[----:B------:R-:W5:Y:S04]  /*07d0*/  LDG.E R13, desc[UR12][R6.64+0x14] ;  /* 0x0000140c060d7981 */ /* 0x000f68000c1e1900 */
[----:B------:R-:W5:Y:S04]  /*07e0*/  LDG.E.U8 R8, desc[UR12][R8.64] ;  /* 0x0000000c08087981 */ /* 0x000f68000c1e1100 */
[----:B------:R-:W5:Y:S04]  /*07f0*/  LDG.E R11, desc[UR12][R6.64+0x18] ;  /* 0x0000180c060b7981 */ /* 0x000f68000c1e1900 */
[----:B------:R0:W5:Y:S01]  /*0800*/  LDG.E R29, desc[UR12][R6.64+0x1c] ;  /* 0x00001c0c061d7981 */ /* 0x000162000c1e1900 */
[----:B------:R-:W-:Y:S01]  /*0810*/  I2FP.F32.U32 R24, R24 ;  /* 0x0000001800187245 */ /* 0x000fe20000201000 */
[----:B------:R-:W-:-:S05]  /*0820*/  VIADD R21, R21, 0x8 ;  /* 0x0000000815157836 */ /* 0x000fca0000000000 */
[----:B------:R-:W-:Y:S02]  /*0830*/  ISETP.NE.AND P1, PT, R21, UR5, PT ;  /* 0x0000000515007c0c */ /* 0x000fe4000bf25270 */
[----:B------:R-:W-:Y:S02]  /*0840*/  I2FP.F32.U32 R28, R28 ;  /* 0x0000001c001c7245 */ /* 0x000fe40000201000 */
[----:B--2---:R-:W-:Y:S01]  /*0850*/  I2FP.F32.U32 R23, R12 ;  /* 0x0000000c00177245 */ /* 0x004fe20000201000 */
[----:B----4-:R-:W-:-:S04]  /*0860*/  FFMA R24, R24, R26, R27 ;  /* 0x0000001a18187223 */ /* 0x010fc8000000001b */
[----:B---3--:R-:W-:Y:S01]  /*0870*/  FFMA R23, R23, R25, R24 ;  /* 0x0000001917177223 */ /* 0x008fe20000000018 */
[----:B-----5:R-:W-:-:S03]  /*0880*/  I2FP.F32.U32 R25, R10 ;  /* 0x0000000a00197245 */ /* 0x020fc60000201000 */
[----:B------:R-:W-:Y:S01]  /*0890*/  FFMA R20, R28, R20, R23 ;  /* 0x000000141c147223 */ /* 0x000fe20000000017 */
[----:B0-----:R-:W-:-:S03]  /*08a0*/  I2FP.F32.U32 R7, R22 ;  /* 0x0000001600077245 */ /* 0x001fc60000201000 */
[----:B------:R-:W-:Y:S01]  /*08b0*/  FFMA R20, R25, R13, R20 ;  /* 0x0000000d19147223 */ /* 0x000fe20000000014 */
[----:B------:R-:W-:-:S03]  /*08c0*/  I2FP.F32.U32 R9, R8 ;  /* 0x0000000800097245 */ /* 0x000fc60000201000 */
[----:B------:R-:W-:-:S04]  /*08d0*/  FFMA R20, R7, R11, R20 ;  /* 0x0000000b07147223 */ /* 0x000fc80000000014 */
[----:B------:R-:W-:Y:S01]  /*08e0*/  FFMA R12, R9, R29, R20 ;  /* 0x0000001d090c7223 */ /* 0x000fe20000000014 */
[----:B------:R-:W-:Y:S06]  /*08f0*/  @P1 BRA `(.L_x_2) ;  /* 0xfffffff800a81947 */ /* 0x000fec000383ffff */
[----:B------:R-:W-:-:S07]  /*0900*/  IMAD.U32 R13, RZ, RZ, UR5 ;  /* 0x00000005ff0d7e24 */ /* 0x000fce000f8e00ff */
.L_x_1:
[----:B------:R-:W-:-:S09]  /*0910*/  UISETP.NE.AND UP0, UPT, UR8, URZ, UPT ;  /* 0x000000ff0800728c */ /* 0x000fd2000bf05270 */
[----:B------:R-:W-:Y:S05]  /*0920*/  BRA.U !UP0, `(.L_x_3) ;  /* 0x00000005088c7547 */ /* 0x000fea000b800000 */
[----:B------:R-:W-:Y:S02]  /*0930*/  UIADD3 UR7, UPT, UPT, UR8, -0x1, URZ ;  /* 0xffffffff08077890 */ /* 0x000fe4000fffe0ff */
[----:B------:R-:W-:Y:S02]  /*0940*/  UISETP.NE.AND UP1, UPT, UR9, URZ, UPT ;  /* 0x000000ff0900728c */ /* 0x000fe4000bf25270 */
[----:B------:R-:W-:-:S09]  /*0950*/  UISETP.GE.U32.AND UP0, UPT, UR7, 0x3, UPT ;  /* 0x000000030700788c */ /* 0x000fd2000bf06070 */
[----:B------:R-:W-:Y:S05]  /*0960*/  BRA.U !UP0, `(.L_x_4) ;  /* 0x0000000108bc7547 */ /* 0x000fea000b800000 */
[----:B------:R-:W0:Y:S01]  /*0970*/  LDCU UR7, c[0x0][0x398] ;  /* 0x00007300ff0777ac */ /* 0x000e220008000800 */
[--C-:B------:R-:W-:Y:S01]  /*0980*/  IMAD.IADD R2, R16, 0x1, R13.reuse ;  /* 0x0000000110027824 */ /* 0x100fe200078e020d */
[----:B------:R-:W1:Y:S01]  /*0990*/  LDC.64 R8, c[0x0][0x390] ;  /* 0x0000e400ff087b82 */ /* 0x000e620000000a00 */
[----:B------:R-:W-:Y:S01]  /*09a0*/  IMAD R23, R18, R5, R13 ;  /* 0x0000000512177224 */ /* 0x000fe200078e020d */
[----:B------:R-:W2:Y:S02]  /*09b0*/  LDCU.64 UR16, c[0x0][0x380] ;  /* 0x00007000ff1077ac */ /* 0x000ea40008000a00 */
[----:B------:R-:W-:Y:S02]  /*09c0*/  VIMNMX R3, PT, PT, RZ, R2, !PT ;  /* 0x00000002ff037248 */ /* 0x000fe40007fe0100 */
[C---:B------:R-:W-:Y:S02]  /*09d0*/  VIADDMNMX R6, R2.reuse, 0x1, RZ, !PT ;  /* 0x0000000102067846 */ /* 0x040fe400078001ff */
[----:B------:R-:W-:-:S02]  /*09e0*/  VIADDMNMX R10, R2, 0x2, RZ, !PT ;  /* 0x00000002020a7846 */ /* 0x000fc400078001ff */
[----:B------:R-:W-:Y:S02]  /*09f0*/  VIADDMNMX R11, R2, 0x3, RZ, !PT ;  /* 0x00000003020b7846 */ /* 0x000fe400078001ff */
[C---:B0-----:R-:W-:Y:S02]  /*0a00*/  ISETP.GE.AND P1, PT, R3.reuse, UR7, PT ;  /* 0x0000000703007c0c */ /* 0x041fe4000bf26270 */
[----:B------:R-:W-:Y:S02]  /*0a10*/  ISETP.GE.AND P2, PT, R6, UR7, PT ;  /* 0x0000000706007c0c */ /* 0x000fe4000bf46270 */
[----:B------:R-:W-:Y:S02]  /*0a20*/  SEL R3, R3, UR11, !P1 ;  /* 0x0000000b03037c07 */ /* 0x000fe4000c800000 */
[----:B------:R-:W-:Y:S02]  /*0a30*/  ISETP.GE.AND P1, PT, R10, UR7, PT ;  /* 0x000000070a007c0c */ /* 0x000fe4000bf26270 */
[----:B------:R-:W-:Y:S01]  /*0a40*/  SEL R7, R6, UR11, !P2 ;  /* 0x0000000b06077c07 */ /* 0x000fe2000d000000 */
[----:B------:R-:W-:Y:S01]  /*0a50*/  IMAD R2, R4, UR7, R3 ;  /* 0x0000000704027c24 */ /* 0x000fe2000f8e0203 */
[----:B------:R-:W-:-:S02]  /*0a60*/  ISETP.GE.AND P2, PT, R11, UR7, PT ;  /* 0x000000070b007c0c */ /* 0x000fc4000bf46270 */
[----:B------:R-:W-:Y:S01]  /*0a70*/  SEL R3, R10, UR11, !P1 ;  /* 0x0000000b0a037c07 */ /* 0x000fe2000c800000 */
[----:B------:R-:W-:Y:S01]  /*0a80*/  IMAD R7, R4, UR7, R7 ;  /* 0x0000000704077c24 */ /* 0x000fe2000f8e0207 */
[----:B--2---:R-:W-:Y:S02]  /*0a90*/  IADD3 R10, P1, PT, R2, UR16, RZ ;  /* 0x00000010020a7c10 */ /* 0x004fe4000ff3e0ff */
[----:B------:R-:W-:Y:S01]  /*0aa0*/  SEL R21, R11, UR11, !P2 ;  /* 0x0000000b0b157c07 */ /* 0x000fe2000d000000 */
[----:B------:R-:W-:Y:S01]  /*0ab0*/  IMAD R3, R4, UR7, R3 ;  /* 0x0000000704037c24 */ /* 0x000fe2000f8e0203 */
[----:B------:R-:W-:Y:S02]  /*0ac0*/  IADD3 R6, P2, PT, R7, UR16, RZ ;  /* 0x0000001007067c10 */ /* 0x000fe4000ff5e0ff */
[----:B------:R-:W-:Y:S01]  /*0ad0*/  LEA.HI.X.SX32 R11, R2, UR17, 0x1, P1 ;  /* 0x00000011020b7c11 */ /* 0x000fe200088f0eff */
[----:B------:R-:W-:Y:S01]  /*0ae0*/  IMAD R21, R4, UR7, R21 ;  /* 0x0000000704157c24 */ /* 0x000fe2000f8e0215 */
[----:B------:R-:W-:Y:S01]  /*0af0*/  IADD3 R2, P1, PT, R3, UR16, RZ ;  /* 0x0000001003027c10 */ /* 0x000fe2000ff3e0ff */
[----:B-1----:R-:W-:Y:S01]  /*0b00*/  IMAD.WIDE R8, R23, 0x4, R8 ;  /* 0x0000000417087825 */ /* 0x002fe200078e0208 */
[----:B------:R-:W-:Y:S01]  /*0b10*/  LEA.HI.X.SX32 R7, R7, UR17, 0x1, P2 ;  /* 0x0000001107077c11 */ /* 0x000fe200090f0eff */
[----:B------:R-:W2:Y:S01]  /*0b20*/  LDG.E.U8 R10, desc[UR12][R10.64] ;  /* 0x0000000c0a0a7981 */ /* 0x000ea2000c1e1100 */
[----:B------:R-:W-:-:S02]  /*0b30*/  IADD3 R20, P2, PT, R21, UR16, RZ ;  /* 0x0000001015147c10 */ /* 0x000fc4000ff5e0ff */
[----:B------:R-:W-:Y:S01]  /*0b40*/  LEA.HI.X.SX32 R3, R3, UR17, 0x1, P1 ;  /* 0x0000001103037c11 */ /* 0x000fe200088f0eff */
[----:B------:R-:W3:Y:S01]  /*0b50*/  LDG.E.U8 R6, desc[UR12][R6.64] ;  /* 0x0000000c06067981 */ /* 0x000ee2000c1e1100 */
[----:B------:R-:W-:-:S03]  /*0b60*/  LEA.HI.X.SX32 R21, R21, UR17, 0x1, P2 ;  /* 0x0000001115157c11 */ /* 0x000fc600090f0eff */
[----:B------:R-:W4:Y:S04]  /*0b70*/  LDG.E R22, desc[UR12][R8.64] ;  /* 0x0000000c08167981 */ /* 0x000f28000c1e1900 */
[----:B------:R-:W5:Y:S04]  /*0b80*/  LDG.E.U8 R2, desc[UR12][R2.64] ;  /* 0x0000000c02027981 */ /* 0x000f68000c1e1100 */
[----:B------:R-:W5:Y:S04]  /*0b90*/  LDG.E R23, desc[UR12][R8.64+0x4] ;  /* 0x0000040c08177981 */ /* 0x000f68000c1e1900 */
[----:B------:R-:W5:Y:S04]  /*0ba0*/  LDG.E.U8 R20, desc[UR12][R20.64] ;  /* 0x0000000c14147981 */ /* 0x000f68000c1e1100 */
[----:B------:R-:W5:Y:S04]  /*0bb0*/  LDG.E R24, desc[UR12][R8.64+0x8] ;  /* 0x0000080c08187981 */ /* 0x000f68000c1e1900 */
[----:B------:R-:W5:Y:S01]  /*0bc0*/  LDG.E R25, desc[UR12][R8.64+0xc] ;  /* 0x00000c0c08197981 */ /* 0x000f62000c1e1900 */
[----:B------:R-:W-:Y:S01]  /*0bd0*/  VIADD R13, R13, 0x4 ;  /* 0x000000040d0d7836 */ /* 0x000fe20000000000 */
[----:B--2---:R-:W-:-:S02]  /*0be0*/  I2FP.F32.U32 R11, R10 ;  /* 0x0000000a000b7245 */ /* 0x004fc40000201000 */
[----:B---3--:R-:W-:-:S03]  /*0bf0*/  I2FP.F32.U32 R10, R6 ;  /* 0x00000006000a7245 */ /* 0x008fc60000201000 */
[----:B----4-:R-:W-:Y:S01]  /*0c00*/  FFMA R11, R11, R22, R12 ;  /* 0x000000160b0b7223 */ /* 0x010fe2000000000c */
[----:B-----5:R-:W-:-:S03]  /*0c10*/  I2FP.F32.U32 R7, R2 ;  /* 0x0000000200077245 */ /* 0x020fc60000201000 */
[----:B------:R-:W-:Y:S01]  /*0c20*/  FFMA R10, R10, R23, R11 ;  /* 0x000000170a0a7223 */ /* 0x000fe2000000000b */
[----:B------:R-:W-:-:S03]  /*0c30*/  I2FP.F32.U32 R12, R20 ;  /* 0x00000014000c7245 */ /* 0x000fc60000201000 */
[----:B------:R-:W-:-:S04]  /*0c40*/  FFMA R7, R7, R24, R10 ;  /* 0x0000001807077223 */ /* 0x000fc8000000000a */
[----:B------:R-:W-:-:S07]  /*0c50*/  FFMA R12, R12, R25, R7 ;  /* 0x000000190c0c7223 */ /* 0x000fce0000000007 */
.L_x_4:
[----:B------:R-:W-:Y:S05]  /*0c60*/  BRA.U !UP1, `(.L_x_3) ;  /* 0x0000000109bc7547 */ /* 0x000fea000b800000 */
[----:B------:R-:W-:Y:S01]  /*0c70*/  UISETP.NE.AND UP0, UPT, UR9, 0x1, UPT ;  /* 0x000000010900788c */ /* 0x000fe2000bf05270 */
[----:B------:R-:W-:-:S04]  /*0c80*/  LOP3.LUT R2, R5, 0x1, RZ, 0xc0, !PT ;  /* 0x0000000105027812 */ /* 0x000fc800078ec0ff */
[----:B------:R-:W-:-:S04]  /*0c90*/  ISETP.NE.U32.AND P1, PT, R2, 0x1, PT ;  /* 0x000000010200780c */ /* 0x000fc80003f25070 */
[----:B------:R-:W-:Y:S09]  /*0ca0*/  BRA.U !UP0, `(.L_x_5) ;  /* 0x00000001086c7547 */ /* 0x000ff2000b800000 */
[----:B------:R-:W0:Y:S01]  /*0cb0*/  LDCU UR7, c[0x0][0x398] ;  /* 0x00007300ff0777ac */ /* 0x000e220008000800 */
[--C-:B------:R-:W-:Y:S01]  /*0cc0*/  IMAD.IADD R2, R16, 0x1, R13.reuse ;  /* 0x0000000110027824 */ /* 0x100fe200078e020d */
[----:B------:R-:W1:Y:S01]  /*0cd0*/  LDC.64 R8, c[0x0][0x390] ;  /* 0x0000e400ff087b82 */ /* 0x000e620000000a00 */
[----:B------:R-:W-:Y:S01]  /*0ce0*/  IMAD R11, R18, R5, R13 ;  /* 0x00000005120b7224 */ /* 0x000fe200078e020d */
[----:B------:R-:W2:Y:S02]  /*0cf0*/  LDCU.64 UR16, c[0x0][0x380] ;  /* 0x00007000ff1077ac */ /* 0x000ea40008000a00 */
[----:B------:R-:W-:Y:S02]  /*0d00*/  VIMNMX R3, PT, PT, RZ, R2, !PT ;  /* 0x00000002ff037248 */ /* 0x000fe40007fe0100 */
[----:B------:R-:W-:Y:S02]  /*0d10*/  VIADDMNMX R2, R2, 0x1, RZ, !PT ;  /* 0x0000000102027846 */ /* 0x000fe400078001ff */
[----:B0-----:R-:W-:-:S02]  /*0d20*/  ISETP.GE.AND P2, PT, R3, UR7, PT ;  /* 0x0000000703007c0c */ /* 0x001fc4000bf46270 */
[C---:B------:R-:W-:Y:S02]  /*0d30*/  ISETP.GE.AND P3, PT, R2.reuse, UR7, PT ;  /* 0x0000000702007c0c */ /* 0x040fe4000bf66270 */
[----:B------:R-:W-:Y:S02]  /*0d40*/  SEL R3, R3, UR11, !P2 ;  /* 0x0000000b03037c07 */ /* 0x000fe4000d000000 */
[----:B------:R-:W-:Y:S01]  /*0d50*/  SEL R7, R2, UR11, !P3 ;  /* 0x0000000b02077c07 */ /* 0x000fe2000d800000 */
[----:B-1----:R-:W-:-:S04]  /*0d60*/  IMAD.WIDE R8, R11, 0x4, R8 ;  /* 0x000000040b087825 */ /* 0x002fc800078e0208 */
[C---:B------:R-:W-:Y:S01]  /*0d70*/  IMAD R3, R4.reuse, UR7, R3 ;  /* 0x0000000704037c24 */ /* 0x040fe2000f8e0203 */
[----:B------:R-:W3:Y:S01]  /*0d80*/  LDG.E R20, desc[UR12][R8.64+0x4] ;  /* 0x0000040c08147981 */ /* 0x000ee2000c1e1900 */
[----:B------:R-:W-:-:S03]  /*0d90*/  IMAD R10, R4, UR7, R7 ;  /* 0x00000007040a7c24 */ /* 0x000fc6000f8e0207 */
[C---:B--2---:R-:W-:Y:S02]  /*0da0*/  IADD3 R6, P2, PT, R3.reuse, UR16, RZ ;  /* 0x0000001003067c10 */ /* 0x044fe4000ff5e0ff */
[C---:B------:R-:W-:Y:S02]  /*0db0*/  IADD3 R2, P3, PT, R10.reuse, UR16, RZ ;  /* 0x000000100a027c10 */ /* 0x040fe4000ff7e0ff */
[----:B------:R-:W-:Y:S02]  /*0dc0*/  LEA.HI.X.SX32 R7, R3, UR17, 0x1, P2 ;  /* 0x0000001103077c11 */ /* 0x000fe400090f0eff */
[----:B------:R-:W-:Y:S02]  /*0dd0*/  LEA.HI.X.SX32 R3, R10, UR17, 0x1, P3 ;  /* 0x000000110a037c11 */ /* 0x000fe400098f0eff */
[----:B------:R-:W2:Y:S04]  /*0de0*/  LDG.E R10, desc[UR12][R8.64] ;  /* 0x0000000c080a7981 */ /* 0x000ea8000c1e1900 */
[----:B------:R-:W4:Y:S04]  /*0df0*/  LDG.E.U8 R6, desc[UR12][R6.64] ;  /* 0x0000000c06067981 */ /* 0x000f28000c1e1100 */
[----:B------:R-:W5:Y:S01]  /*0e00*/  LDG.E.U8 R2, desc[UR12][R2.64] ;  /* 0x0000000c02027981 */ /* 0x000f62000c1e1100 */
[----:B------:R-:W-:Y:S01]  /*0e10*/  VIADD R13, R13, 0x2 ;  /* 0x000000020d0d7836 */ /* 0x000fe20000000000 */
[----:B----4-:R-:W-:-:S02]  /*0e20*/  I2FP.F32.U32 R11, R6 ;  /* 0x00000006000b7245 */ /* 0x010fc40000201000 */
[----:B-----5:R-:W-:-:S03]  /*0e30*/  I2FP.F32.U32 R21, R2 ;  /* 0x0000000200157245 */ /* 0x020fc60000201000 */
[----:B--2---:R-:W-:-:S04]  /*0e40*/  FFMA R10, R11, R10, R12 ;  /* 0x0000000a0b0a7223 */ /* 0x004fc8000000000c */
[----:B---3--:R-:W-:-:S07]  /*0e50*/  FFMA R12, R21, R20, R10 ;  /* 0x00000014150c7223 */ /* 0x008fce000000000a */
.L_x_5:
[----:B------:R-:W-:Y:S05]  /*0e60*/  @P1 BRA `(.L_x_3) ;  /* 0x00000000003c1947 */ /* 0x000fea0003800000 */
[----:B------:R-:W0:Y:S01]  /*0e70*/  LDCU UR7, c[0x0][0x398] ;  /* 0x00007300ff0777ac */ /* 0x000e220008000800 */
[----:B------:R-:W-:Y:S01]  /*0e80*/  VIADDMNMX R6, R16, R13, RZ, !PT ;  /* 0x0000000d10067246 */ /* 0x000fe200078001ff */
[----:B------:R-:W1:Y:S01]  /*0e90*/  LDC.64 R2, c[0x0][0x390] ;  /* 0x0000e400ff027b82 */ /* 0x000e620000000a00 */
[----:B------:R-:W-:Y:S01]  /*0ea0*/  IMAD R13, R18, R5, R13 ;  /* 0x00000005120d7224 */ /* 0x000fe200078e020d */
[----:B------:R-:W2:Y:S01]  /*0eb0*/  LDCU.64 UR16, c[0x0][0x380] ;  /* 0x00007000ff1077ac */ /* 0x000ea20008000a00 */
[----:B0-----:R-:W-:-:S04]  /*0ec0*/  ISETP.GE.AND P1, PT, R6, UR7, PT ;  /* 0x0000000706007c0c */ /* 0x001fc8000bf26270 */
[----:B------:R-:W-:Y:S01]  /*0ed0*/  SEL R7, R6, UR11, !P1 ;  /* 0x0000000b06077c07 */ /* 0x000fe2000c800000 */
[----:B-1----:R-:W-:-:S04]  /*0ee0*/  IMAD.WIDE R2, R13, 0x4, R2 ;  /* 0x000000040d027825 */ /* 0x002fc800078e0202 */
[----:B------:R-:W-:Y:S02]  /*0ef0*/  IMAD R7, R4, UR7, R7 ;  /* 0x0000000704077c24 */ /* 0x000fe4000f8e0207 */
[----:B------:R-:W3:Y:S03]  /*0f00*/  LDG.E R2, desc[UR12][R2.64] ;  /* 0x0000000c02027981 */ /* 0x000ee6000c1e1900 */
[----:B--2---:R-:W-:-:S04]  /*0f10*/  IADD3 R4, P1, PT, R7, UR16, RZ ;  /* 0x0000001007047c10 */ /* 0x004fc8000ff3e0ff */
[----:B------:R-:W-:-:S05]  /*0f20*/  LEA.HI.X.SX32 R5, R7, UR17, 0x1, P1 ;  /* 0x0000001107057c11 */ /* 0x000fca00088f0eff */
[----:B------:R-:W2:Y:S02]  /*0f30*/  LDG.E.U8 R4, desc[UR12][R4.64] ;  /* 0x0000000c04047981 */ /* 0x000ea4000c1e1100 */
[----:B--2---:R-:W-:-:S05]  /*0f40*/  I2FP.F32.U32 R7, R4 ;  /* 0x0000000400077245 */ /* 0x004fca0000201000 */
[----:B---3--:R-:W-:-:S07]  /*0f50*/  FFMA R12, R7, R2, R12 ;  /* 0x00000002070c7223 */ /* 0x008fce000000000c */
.L_x_3:
[----:B------:R-:W-:Y:S05]  /*0f60*/  @P0 BRA `(.L_x_6) ;  /* 0xfffffff000cc0947 */ /* 0x000fea000383ffff */
[----:B------:R-:W0:Y:S01]  /*0f70*/  LDCU UR6, c[0x0][0x3a0] ;  /* 0x00007400ff0677ac */ /* 0x000e220008000800 */
[----:B------:R-:W-:-:S04]  /*0f80*/  UIADD3 UR4, UPT, UPT, UR4, 0x1, URZ ;  /* 0x0000000104047890 */ /* 0x000fc8000fffe0ff */
[----:B0-----:R-:W-:-:S09]  /*0f90*/  UISETP.NE.AND UP0, UPT, UR4, UR6, UPT ;  /* 0x000000060400728c */ /* 0x001fd2000bf05270 */
[----:B------:R-:W-:Y:S05]  /*0fa0*/  BRA.U UP0, `(.L_x_7) ;  /* 0xfffffff100b07547 */ /* 0x000fea000b83ffff */
.L_x_0:
[----:B------:R-:W0:Y:S01]  /*0fb0*/  LDCU UR4, c[0x0][0x3b0] ;  /* 0x00007600ff0477ac */ /* 0x000e220008000800 */
[C---:B------:R-:W-:Y:S01]  /*0fc0*/  FSETP.GEU.AND P0, PT, R12.reuse, RZ, PT ;  /* 0x000000ff0c00720b */ /* 0x040fe20003f0e000 */
[----:B------:R-:W-:Y:S01]  /*0fd0*/  IMAD R15, R15, UR10, R0 ;  /* 0x0000000a0f0f7c24 */ /* 0x000fe2000f8e0200 */
[----:B------:R-:W1:Y:S02]  /*0fe0*/  LDCU UR5, c[0x0][0x398] ;  /* 0x00007300ff0577ac */ /* 0x000e640008000800 */
[----:B------:R-:W-:Y:S01]  /*0ff0*/  FSEL R12, R12, RZ, P0 ;  /* 0x000000ff0c0c7208 */ /* 0x000fe20000000000 */
[----:B------:R-:W2:Y:S01]  /*1000*/  LDCU.64 UR6, c[0x0][0x388] ;  /* 0x00007100ff0677ac */ /* 0x000ea20008000a00 */
[----:B0-----:R-:W-:-:S04]  /*1010*/  I2FP.F32.S32 R3, UR4 ;  /* 0x0000000400037c45 */ /* 0x001fc80008201400 */
[----:B------:R-:W-:Y:S01]  /*1020*/  FSETP.GT.AND P0, PT, R12, R3, PT ;  /* 0x000000030c00720b */ /* 0x000fe20003f04000 */
[----:B-1----:R-:W-:-:S03]  /*1030*/  IMAD R15, R15, UR5, R14 ;  /* 0x000000050f0f7c24 */ /* 0x002fc6000f8e020e */
[----:B------:R-:W-:Y:S02]  /*1040*/  FSEL R12, R3, R12, P0 ;  /* 0x0000000c030c7208 */ /* 0x000fe40000000000 */
[C---:B--2---:R-:W-:Y:S02]  /*1050*/  IADD3 R2, P0, PT, R15.reuse, UR6, RZ ;  /* 0x000000060f027c10 */ /* 0x044fe4000ff1e0ff */
[----:B------:R-:W0:Y:S02]  /*1060*/  F2I.U32.TRUNC.NTZ R5, R12 ;  /* 0x0000000c00057305 */ /* 0x000e24000020f000 */
[----:B------:R-:W-:-:S05]  /*1070*/  LEA.HI.X.SX32 R3, R15, UR7, 0x1, P0 ;  /* 0x000000070f037c11 */ /* 0x000fca00080f0eff */
[----:B0-----:R-:W-:Y:S01]  /*1080*/  STG.E.U8 desc[UR12][R2.64], R5 ;  /* 0x0000000502007986 */ /* 0x001fe2000c10110c */
[----:B------:R-:W-:Y:S05]  /*1090*/  EXIT ;  /* 0x000000000000794d */ /* 0x000fea0003800000 */
.L_x_8:
[----:B------:R-:W-:-:S00]  /*10a0*/  BRA `(.L_x_8) ;  /* 0xfffffffc00fc7947 */ /* 0x000fc0000383ffff */
[----:B------:R-:W-:-:S00]  /*10b0*/  NOP ;  /* 0x0000000000007918 */ /* 0x000fc00000000000 */
        /* <DEDUP_REMOVED lines=12> */
.L_x_9:


//--------------------- .nv.shared.reserved.0     --------------------------
	.section	.nv.shared.reserved.0,"aw",@nobits
	.weak		__nv_reservedSMEM_offset_0_alias
	.size		__nv_reservedSMEM_offset_0_alias, 0, 64
	.other		__nv_reservedSMEM_offset_0_alias,@"STO_CUDA_RESERVED_SHARED STV_DEFAULT"
__nv_reservedSMEM_offset_0_alias:
	.zero		0
	.zero		64


//--------------------- .nv.constant0._Z18convolution_kernelPhS_Pfiiiiiii --------------------------
	.section	.nv.constant0._Z18convolution_kernelPhS_Pfiiiiiii,"a",@progbits
	.sectionflags	@""
	.align	4
.nv.constant0._Z18convolution_kernelPhS_Pfiiiiiii:
	.zero		948


//--------------------- SYMBOLS --------------------------

	.type		.nv.reservedSmem.offset0,@object
	.size		.nv.reservedSmem.offset0,0x4
